//
// Generated by NVIDIA NVVM Compiler
//
// Compiler Build ID: CL-36424714
// Cuda compilation tools, release 13.0, V13.0.88
// Based on NVVM 20.0.0
//

.version 9.0
.target sm_100
.address_size 64

	// .globl	_Z9vector_fniPiS_

.visible .entry _Z9vector_fniPiS_(
	.param .u32 _Z9vector_fniPiS__param_0,
	.param .u64 .ptr .align 1 _Z9vector_fniPiS__param_1,
	.param .u64 .ptr .align 1 _Z9vector_fniPiS__param_2
)
{
	.reg .pred 	%p<7>;
	.reg .b32 	%r<60>;
	.reg .b64 	%rd<13>;

	ld.param.u32 	%r24, [_Z9vector_fniPiS__param_0];
	ld.param.u64 	%rd3, [_Z9vector_fniPiS__param_1];
	ld.param.u64 	%rd2, [_Z9vector_fniPiS__param_2];
	cvta.to.global.u64 	%rd1, %rd3;
	mov.u32 	%r26, %ctaid.x;
	mov.u32 	%r27, %ntid.x;
	mov.u32 	%r28, %tid.x;
	mad.lo.s32 	%r54, %r26, %r27, %r28;
	mov.u32 	%r29, %nctaid.x;
	mul.lo.s32 	%r2, %r27, %r29;
	setp.ge.s32 	%p1, %r54, %r24;
	mov.b32 	%r59, 0;
	@%p1 bra 	$L__BB0_7;
	add.s32 	%r32, %r54, %r2;
	max.s32 	%r33, %r24, %r32;
	setp.lt.s32 	%p2, %r32, %r24;
	selp.u32 	%r34, 1, 0, %p2;
	add.s32 	%r35, %r32, %r34;
	sub.s32 	%r36, %r33, %r35;
	div.u32 	%r37, %r36, %r2;
	add.s32 	%r38, %r37, %r34;
	add.s32 	%r3, %r38, 1;
	and.b32  	%r4, %r3, 3;
	setp.lt.u32 	%p3, %r38, 3;
	mov.b32 	%r59, 0;
	@%p3 bra 	$L__BB0_4;
	and.b32  	%r40, %r3, -4;
	shl.b32 	%r5, %r2, 2;
	neg.s32 	%r50, %r40;
	mov.b32 	%r59, 0;
	mul.wide.s32 	%rd6, %r2, 4;
$L__BB0_3:
	mul.wide.s32 	%rd4, %r54, 4;
	add.s64 	%rd5, %rd1, %rd4;
	ld.global.u32 	%r41, [%rd5];
	add.s32 	%r42, %r41, %r59;
	add.s64 	%rd7, %rd5, %rd6;
	ld.global.u32 	%r43, [%rd7];
	add.s32 	%r44, %r43, %r42;
	add.s64 	%rd8, %rd7, %rd6;
	ld.global.u32 	%r45, [%rd8];
	add.s32 	%r46, %r45, %r44;
	add.s64 	%rd9, %rd8, %rd6;
	ld.global.u32 	%r47, [%rd9];
	add.s32 	%r59, %r47, %r46;
	add.s32 	%r54, %r54, %r5;
	add.s32 	%r50, %r50, 4;
	setp.ne.s32 	%p4, %r50, 0;
	@%p4 bra 	$L__BB0_3;
$L__BB0_4:
	setp.eq.s32 	%p5, %r4, 0;
	@%p5 bra 	$L__BB0_7;
	neg.s32 	%r56, %r4;
$L__BB0_6:
	.pragma "nounroll";
	mul.wide.s32 	%rd10, %r54, 4;
	add.s64 	%rd11, %rd1, %rd10;
	ld.global.u32 	%r48, [%rd11];
	add.s32 	%r59, %r48, %r59;
	add.s32 	%r54, %r54, %r2;
	add.s32 	%r56, %r56, 1;
	setp.ne.s32 	%p6, %r56, 0;
	@%p6 bra 	$L__BB0_6;
$L__BB0_7:
	cvta.to.global.u64 	%rd12, %rd2;
	atom.global.add.u32 	%r49, [%rd12], %r59;
	ret;

}
	// .globl	_Z13vector_fn_seqiPiS_
.visible .entry _Z13vector_fn_seqiPiS_(
	.param .u32 _Z13vector_fn_seqiPiS__param_0,
	.param .u64 .ptr .align 1 _Z13vector_fn_seqiPiS__param_1,
	.param .u64 .ptr .align 1 _Z13vector_fn_seqiPiS__param_2
)
{
	.reg .pred 	%p<10>;
	.reg .b32 	%r<130>;
	.reg .b64 	%rd<14>;

	ld.param.u32 	%r38, [_Z13vector_fn_seqiPiS__param_0];
	ld.param.u64 	%rd4, [_Z13vector_fn_seqiPiS__param_1];
	ld.param.u64 	%rd3, [_Z13vector_fn_seqiPiS__param_2];
	cvta.to.global.u64 	%rd1, %rd4;
	mov.u32 	%r39, %tid.x;
	mov.u32 	%r40, %nctaid.x;
	add.s32 	%r41, %r40, %r38;
	add.s32 	%r42, %r41, -1;
	div.u32 	%r43, %r42, %r40;
	mov.u32 	%r44, %ctaid.x;
	mul.lo.s32 	%r1, %r43, %r44;
	mov.u32 	%r45, %ntid.x;
	add.s32 	%r46, %r45, %r43;
	add.s32 	%r47, %r46, -1;
	div.u32 	%r2, %r47, %r45;
	mul.lo.s32 	%r3, %r2, %r39;
	add.s32 	%r118, %r3, %r1;
	setp.lt.s32 	%p1, %r2, 1;
	mov.b32 	%r129, 0;
	@%p1 bra 	$L__BB1_13;
	add.s32 	%r50, %r118, 1;
	add.s32 	%r51, %r118, %r2;
	max.s32 	%r52, %r50, %r51;
	sub.s32 	%r5, %r52, %r118;
	and.b32  	%r6, %r5, 15;
	sub.s32 	%r53, %r1, %r52;
	add.s32 	%r54, %r53, %r3;
	setp.gt.u32 	%p2, %r54, -16;
	mov.b32 	%r129, 0;
	@%p2 bra 	$L__BB1_4;
	and.b32  	%r56, %r5, -16;
	neg.s32 	%r114, %r56;
	add.s64 	%rd2, %rd1, 32;
	mov.b32 	%r129, 0;
$L__BB1_3:
	.pragma "nounroll";
	mul.wide.s32 	%rd5, %r118, 4;
	add.s64 	%rd6, %rd2, %rd5;
	ld.global.u32 	%r57, [%rd6+-32];
	add.s32 	%r58, %r57, %r129;
	ld.global.u32 	%r59, [%rd6+-28];
	add.s32 	%r60, %r59, %r58;
	ld.global.u32 	%r61, [%rd6+-24];
	add.s32 	%r62, %r61, %r60;
	ld.global.u32 	%r63, [%rd6+-20];
	add.s32 	%r64, %r63, %r62;
	ld.global.u32 	%r65, [%rd6+-16];
	add.s32 	%r66, %r65, %r64;
	ld.global.u32 	%r67, [%rd6+-12];
	add.s32 	%r68, %r67, %r66;
	ld.global.u32 	%r69, [%rd6+-8];
	add.s32 	%r70, %r69, %r68;
	ld.global.u32 	%r71, [%rd6+-4];
	add.s32 	%r72, %r71, %r70;
	ld.global.u32 	%r73, [%rd6];
	add.s32 	%r74, %r73, %r72;
	ld.global.u32 	%r75, [%rd6+4];
	add.s32 	%r76, %r75, %r74;
	ld.global.u32 	%r77, [%rd6+8];
	add.s32 	%r78, %r77, %r76;
	ld.global.u32 	%r79, [%rd6+12];
	add.s32 	%r80, %r79, %r78;
	ld.global.u32 	%r81, [%rd6+16];
	add.s32 	%r82, %r81, %r80;
	ld.global.u32 	%r83, [%rd6+20];
	add.s32 	%r84, %r83, %r82;
	ld.global.u32 	%r85, [%rd6+24];
	add.s32 	%r86, %r85, %r84;
	ld.global.u32 	%r87, [%rd6+28];
	add.s32 	%r129, %r87, %r86;
	add.s32 	%r118, %r118, 16;
	add.s32 	%r114, %r114, 16;
	setp.ne.s32 	%p3, %r114, 0;
	@%p3 bra 	$L__BB1_3;
$L__BB1_4:
	setp.eq.s32 	%p4, %r6, 0;
	@%p4 bra 	$L__BB1_13;
	and.b32  	%r17, %r5, 7;
	setp.lt.u32 	%p5, %r6, 8;
	@%p5 bra 	$L__BB1_7;
	mul.wide.s32 	%rd7, %r118, 4;
	add.s64 	%rd8, %rd1, %rd7;
	ld.global.u32 	%r89, [%rd8];
	add.s32 	%r90, %r89, %r129;
	ld.global.u32 	%r91, [%rd8+4];
	add.s32 	%r92, %r91, %r90;
	ld.global.u32 	%r93, [%rd8+8];
	add.s32 	%r94, %r93, %r92;
	ld.global.u32 	%r95, [%rd8+12];
	add.s32 	%r96, %r95, %r94;
	ld.global.u32 	%r97, [%rd8+16];
	add.s32 	%r98, %r97, %r96;
	ld.global.u32 	%r99, [%rd8+20];
	add.s32 	%r100, %r99, %r98;
	ld.global.u32 	%r101, [%rd8+24];
	add.s32 	%r102, %r101, %r100;
	ld.global.u32 	%r103, [%rd8+28];
	add.s32 	%r129, %r103, %r102;
	add.s32 	%r118, %r118, 8;
$L__BB1_7:
	setp.eq.s32 	%p6, %r17, 0;
	@%p6 bra 	$L__BB1_13;
	and.b32  	%r23, %r5, 3;
	setp.lt.u32 	%p7, %r17, 4;
	@%p7 bra 	$L__BB1_10;
	mul.wide.s32 	%rd9, %r118, 4;
	add.s64 	%rd10, %rd1, %rd9;
	ld.global.u32 	%r105, [%rd10];
	add.s32 	%r106, %r105, %r129;
	ld.global.u32 	%r107, [%rd10+4];
	add.s32 	%r108, %r107, %r106;
	ld.global.u32 	%r109, [%rd10+8];
	add.s32 	%r110, %r109, %r108;
	ld.global.u32 	%r111, [%rd10+12];
	add.s32 	%r129, %r111, %r110;
	add.s32 	%r118, %r118, 4;
$L__BB1_10:
	setp.eq.s32 	%p8, %r23, 0;
	@%p8 bra 	$L__BB1_13;
	neg.s32 	%r126, %r23;
$L__BB1_12:
	.pragma "nounroll";
	mul.wide.s32 	%rd11, %r118, 4;
	add.s64 	%rd12, %rd1, %rd11;
	ld.global.u32 	%r112, [%rd12];
	add.s32 	%r129, %r112, %r129;
	add.s32 	%r118, %r118, 1;
	add.s32 	%r126, %r126, 1;
	setp.ne.s32 	%p9, %r126, 0;
	@%p9 bra 	$L__BB1_12;
$L__BB1_13:
	cvta.to.global.u64 	%rd13, %rd3;
	atom.global.add.u32 	%r113, [%rd13], %r129;
	ret;

}


// ===== COMPILED SASS (sm_100) =====

	.target	sm_100

	.elftype	@"ET_EXEC"


//--------------------- .note.nv.tkinfo           --------------------------
	.section	.note.nv.tkinfo,"",@"SHT_NOTE"
	.sectionflags	@"SHF_NOTE_NV_TKINFO"
	.tkinfo
        /*0018*/ 	.word	0x00000002
        /*0030*/ 	.string	""
        /*0030*/ 	.string	"ptxas"
        /*0030*/ 	.string	"Cuda compilation tools, release 13.0, V13.0.88"
        /*0030*/ 	.string	"Build cuda_13.0.r13.0/compiler.36424714_0"
        /*0030*/ 	.string	"-arch sm_100 -m 64 "



//--------------------- .note.nv.cuinfo           --------------------------
	.section	.note.nv.cuinfo,"",@"SHT_NOTE"
	.sectionflags	@"SHF_NOTE_NV_CUINFO"
        /*0018*/ 	.short	0x0002
        /*001a*/ 	.short	0x0064
        /*001c*/ 	.short	0x0082
	.zero		2


//--------------------- .nv.info                  --------------------------
	.section	.nv.info,"",@"SHT_CUDA_INFO"
	.align	4


	//----- nvinfo : EIATTR_REGCOUNT
	.align		4
        /*0000*/ 	.byte	0x04, 0x2f
        /*0002*/ 	.short	(.L_1 - .L_0)
	.align		4
.L_0:
        /*0004*/ 	.word	index@(_Z9vector_fniPiS_)
        /*0008*/ 	.word	0x00000020


	//----- nvinfo : EIATTR_FRAME_SIZE
	.align		4
.L_1:
        /*000c*/ 	.byte	0x04, 0x11
        /*000e*/ 	.short	(.L_3 - .L_2)
	.align		4
.L_2:
        /*0010*/ 	.word	index@(_Z9vector_fniPiS_)
        /*0014*/ 	.word	0x00000000


	//----- nvinfo : EIATTR_REGCOUNT
	.align		4
.L_3:
        /*0018*/ 	.byte	0x04, 0x2f
        /*001a*/ 	.short	(.L_5 - .L_4)
	.align		4
.L_4:
        /*001c*/ 	.word	index@(_Z13vector_fn_seqiPiS_)
        /*0020*/ 	.word	0x0000001c


	//----- nvinfo : EIATTR_FRAME_SIZE
	.align		4
.L_5:
        /*0024*/ 	.byte	0x04, 0x11
        /*0026*/ 	.short	(.L_7 - .L_6)
	.align		4
.L_6:
        /*0028*/ 	.word	index@(_Z13vector_fn_seqiPiS_)
        /*002c*/ 	.word	0x00000000


	//----- nvinfo : EIATTR_MIN_STACK_SIZE
	.align		4
.L_7:
        /*0030*/ 	.byte	0x04, 0x12
        /*0032*/ 	.short	(.L_9 - .L_8)
	.align		4
.L_8:
        /*0034*/ 	.word	index@(_Z13vector_fn_seqiPiS_)
        /*0038*/ 	.word	0x00000000


	//----- nvinfo : EIATTR_MIN_STACK_SIZE
	.align		4
.L_9:
        /*003c*/ 	.byte	0x04, 0x12
        /*003e*/ 	.short	(.L_11 - .L_10)
	.align		4
.L_10:
        /*0040*/ 	.word	index@(_Z9vector_fniPiS_)
        /*0044*/ 	.word	0x00000000
.L_11:


//--------------------- .nv.compat                --------------------------
	.section	.nv.compat,"",@"SHT_CUDA_COMPAT_INFO"
	.align	4
        /*0000*/ 	.byte	0x02, 0x09, 0x00, 0x00, 0x02, 0x02, 0x01, 0x00, 0x02, 0x05, 0x05, 0x00, 0x03, 0x07, 0x01, 0x01
        /*0010*/ 	.byte	0x02, 0x03, 0x00, 0x00, 0x02, 0x06, 0x01, 0x00, 0x04, 0x0b, 0x08, 0x00, 0x09, 0x00, 0x00, 0x00
        /*0020*/ 	.byte	0x00, 0x00, 0x00, 0x00


//--------------------- .nv.info._Z13vector_fn_seqiPiS_ --------------------------
	.section	.nv.info._Z13vector_fn_seqiPiS_,"",@"SHT_CUDA_INFO"
	.sectionflags	@""
	.align	4


	//----- nvinfo : EIATTR_CUDA_API_VERSION
	.align		4
        /*0000*/ 	.byte	0x04, 0x37
        /*0002*/ 	.short	(.L_13 - .L_12)
.L_12:
        /*0004*/ 	.word	0x00000082


	//----- nvinfo : EIATTR_KPARAM_INFO
	.align		4
.L_13:
        /*0008*/ 	.byte	0x04, 0x17
        /*000a*/ 	.short	(.L_15 - .L_14)
.L_14:
        /*000c*/ 	.word	0x00000000
        /*0010*/ 	.short	0x0002
        /*0012*/ 	.short	0x0010
        /*0014*/ 	.byte	0x00, 0xf5, 0x21, 0x00


	//----- nvinfo : EIATTR_KPARAM_INFO
	.align		4
.L_15:
        /*0018*/ 	.byte	0x04, 0x17
        /*001a*/ 	.short	(.L_17 - .L_16)
.L_16:
        /*001c*/ 	.word	0x00000000
        /*0020*/ 	.short	0x0001
        /*0022*/ 	.short	0x0008
        /*0024*/ 	.byte	0x00, 0xf5, 0x21, 0x00


	//----- nvinfo : EIATTR_KPARAM_INFO
	.align		4
.L_17:
        /*0028*/ 	.byte	0x04, 0x17
        /*002a*/ 	.short	(.L_19 - .L_18)
.L_18:
        /*002c*/ 	.word	0x00000000
        /*0030*/ 	.short	0x0000
        /*0032*/ 	.short	0x0000
        /*0034*/ 	.byte	0x00, 0xf0, 0x11, 0x00


	//----- nvinfo : EIATTR_SPARSE_MMA_MASK
	.align		4
.L_19:
        /*0038*/ 	.byte	0x03, 0x50
        /*003a*/ 	.short	0x0000


	//----- nvinfo : EIATTR_MAXREG_COUNT
	.align		4
        /*003c*/ 	.byte	0x03, 0x1b
        /*003e*/ 	.short	0x00ff


	//----- nvinfo : EIATTR_MERCURY_ISA_VERSION
	.align		4
        /*0040*/ 	.byte	0x03, 0x5f
        /*0042*/ 	.short	0x0101


	//----- nvinfo : EIATTR_INT_WARP_WIDE_INSTR_OFFSETS
	.align		4
        /*0044*/ 	.byte	0x04, 0x31
        /*0046*/ 	.short	(.L_21 - .L_20)


	//   ....[0]....
.L_20:
        /*0048*/ 	.word	0x00000940


	//   ....[1]....
        /*004c*/ 	.word	0x00000960


	//----- nvinfo : EIATTR_VRC_CTA_INIT_COUNT
	.align		4
.L_21:
        /*0050*/ 	.byte	0x02, 0x4a
	.zero		1
	.zero		1


	//----- nvinfo : EIATTR_EXIT_INSTR_OFFSETS
	.align		4
        /*0054*/ 	.byte	0x04, 0x1c
        /*0056*/ 	.short	(.L_23 - .L_22)


	//   ....[0]....
.L_22:
        /*0058*/ 	.word	0x000009b0


	//----- nvinfo : EIATTR_CRS_STACK_SIZE
	.align		4
.L_23:
        /*005c*/ 	.byte	0x04, 0x1e
        /*005e*/ 	.short	(.L_25 - .L_24)
.L_24:
        /*0060*/ 	.word	0x00000000


	//----- nvinfo : EIATTR_CBANK_PARAM_SIZE
	.align		4
.L_25:
        /*0064*/ 	.byte	0x03, 0x19
        /*0066*/ 	.short	0x0018


	//----- nvinfo : EIATTR_PARAM_CBANK
	.align		4
        /*0068*/ 	.byte	0x04, 0x0a
        /*006a*/ 	.short	(.L_27 - .L_26)
	.align		4
.L_26:
        /*006c*/ 	.word	index@(.nv.constant0._Z13vector_fn_seqiPiS_)
        /*0070*/ 	.short	0x0380
        /*0072*/ 	.short	0x0018


	//----- nvinfo : EIATTR_SW_WAR
	.align		4
.L_27:
        /*0074*/ 	.byte	0x04, 0x36
        /*0076*/ 	.short	(.L_29 - .L_28)
.L_28:
        /*0078*/ 	.word	0x00000008
.L_29:


//--------------------- .nv.info._Z9vector_fniPiS_ --------------------------
	.section	.nv.info._Z9vector_fniPiS_,"",@"SHT_CUDA_INFO"
	.sectionflags	@""
	.align	4


	//----- nvinfo : EIATTR_CUDA_API_VERSION
	.align		4
        /*0000*/ 	.byte	0x04, 0x37
        /*0002*/ 	.short	(.L_31 - .L_30)
.L_30:
        /*0004*/ 	.word	0x00000082


	//----- nvinfo : EIATTR_KPARAM_INFO
	.align		4
.L_31:
        /*0008*/ 	.byte	0x04, 0x17
        /*000a*/ 	.short	(.L_33 - .L_32)
.L_32:
        /*000c*/ 	.word	0x00000000
        /*0010*/ 	.short	0x0002
        /*0012*/ 	.short	0x0010
        /*0014*/ 	.byte	0x00, 0xf5, 0x21, 0x00


	//----- nvinfo : EIATTR_KPARAM_INFO
	.align		4
.L_33:
        /*0018*/ 	.byte	0x04, 0x17
        /*001a*/ 	.short	(.L_35 - .L_34)
.L_34:
        /*001c*/ 	.word	0x00000000
        /*0020*/ 	.short	0x0001
        /*0022*/ 	.short	0x0008
        /*0024*/ 	.byte	0x00, 0xf5, 0x21, 0x00


	//----- nvinfo : EIATTR_KPARAM_INFO
	.align		4
.L_35:
        /*0028*/ 	.byte	0x04, 0x17
        /*002a*/ 	.short	(.L_37 - .L_36)
.L_36:
        /*002c*/ 	.word	0x00000000
        /*0030*/ 	.short	0x0000
        /*0032*/ 	.short	0x0000
        /*0034*/ 	.byte	0x00, 0xf0, 0x11, 0x00


	//----- nvinfo : EIATTR_SPARSE_MMA_MASK
	.align		4
.L_37:
        /*0038*/ 	.byte	0x03, 0x50
        /*003a*/ 	.short	0x0000


	//----- nvinfo : EIATTR_MAXREG_COUNT
	.align		4
        /*003c*/ 	.byte	0x03, 0x1b
        /*003e*/ 	.short	0x00ff


	//----- nvinfo : EIATTR_MERCURY_ISA_VERSION
	.align		4
        /*0040*/ 	.byte	0x03, 0x5f
        /*0042*/ 	.short	0x0101


	//----- nvinfo : EIATTR_INT_WARP_WIDE_INSTR_OFFSETS
	.align		4
        /*0044*/ 	.byte	0x04, 0x31
        /*0046*/ 	.short	(.L_39 - .L_38)


	//   ....[0]....
.L_38:
        /*0048*/ 	.word	0x00000a80


	//   ....[1]....
        /*004c*/ 	.word	0x00000aa0


	//----- nvinfo : EIATTR_VRC_CTA_INIT_COUNT
	.align		4
.L_39:
        /*0050*/ 	.byte	0x02, 0x4a
	.zero		1
	.zero		1


	//----- nvinfo : EIATTR_EXIT_INSTR_OFFSETS
	.align		4
        /*0054*/ 	.byte	0x04, 0x1c
        /*0056*/ 	.short	(.L_41 - .L_40)


	//   ....[0]....
.L_40:
        /*0058*/ 	.word	0x00000af0


	//----- nvinfo : EIATTR_CRS_STACK_SIZE
	.align		4
.L_41:
        /*005c*/ 	.byte	0x04, 0x1e
        /*005e*/ 	.short	(.L_43 - .L_42)
.L_42:
        /*0060*/ 	.word	0x00000000


	//----- nvinfo : EIATTR_CBANK_PARAM_SIZE
	.align		4
.L_43:
        /*0064*/ 	.byte	0x03, 0x19
        /*0066*/ 	.short	0x0018


	//----- nvinfo : EIATTR_PARAM_CBANK
	.align		4
        /*0068*/ 	.byte	0x04, 0x0a
        /*006a*/ 	.short	(.L_45 - .L_44)
	.align		4
.L_44:
        /*006c*/ 	.word	index@(.nv.constant0._Z9vector_fniPiS_)
        /*0070*/ 	.short	0x0380
        /*0072*/ 	.short	0x0018


	//----- nvinfo : EIATTR_SW_WAR
	.align		4
.L_45:
        /*0074*/ 	.byte	0x04, 0x36
        /*0076*/ 	.short	(.L_47 - .L_46)
.L_46:
        /*0078*/ 	.word	0x00000008
.L_47:


//--------------------- .nv.callgraph             --------------------------
	.section	.nv.callgraph,"",@"SHT_CUDA_CALLGRAPH"
	.align	4
	.sectionentsize	8
	.align		4
        /*0000*/ 	.word	0x00000000
	.align		4
        /*0004*/ 	.word	0xffffffff
	.align		4
        /*0008*/ 	.word	0x00000000
	.align		4
        /*000c*/ 	.word	0xfffffffe
	.align		4
        /*0010*/ 	.word	0x00000000
	.align		4
        /*0014*/ 	.word	0xfffffffd
	.align		4
        /*0018*/ 	.word	0x00000000
	.align		4
        /*001c*/ 	.word	0xfffffffc


//--------------------- .text._Z13vector_fn_seqiPiS_ --------------------------
	.section	.text._Z13vector_fn_seqiPiS_,"ax",@progbits
	.align	128
        .global         _Z13vector_fn_seqiPiS_
        .type           _Z13vector_fn_seqiPiS_,@function
        .size           _Z13vector_fn_seqiPiS_,(.L_x_24 - _Z13vector_fn_seqiPiS_)
        .other          _Z13vector_fn_seqiPiS_,@"STO_CUDA_ENTRY STV_DEFAULT"
_Z13vector_fn_seqiPiS_:
.text._Z13vector_fn_seqiPiS_:
[----:B------:R-:W-:Y:S08]  /*0000*/  LDC R1, c[0x0][0x37c] ;  /* 0x0000df00ff017b82 */ /* 0x000ff00000000800 */
[----:B------:R-:W0:Y:S01]  /*0010*/  LDC R7, c[0x0][0x370] ;  /* 0x0000dc00ff077b82 */ /* 0x000e220000000800 */
[----:B------:R-:W1:Y:S07]  /*0020*/  LDCU.64 UR6, c[0x0][0x358] ;  /* 0x00006b00ff0677ac */ /* 0x000e6e0008000a00 */
[----:B------:R-:W2:Y:S08]  /*0030*/  LDC R9, c[0x0][0x360] ;  /* 0x0000d800ff097b82 */ /* 0x000eb00000000800 */
[----:B------:R-:W3:Y:S01]  /*0040*/  LDC R4, c[0x0][0x380] ;  /* 0x0000e000ff047b82 */ /* 0x000ee20000000800 */
[----:B0-----:R-:W0:Y:S01]  /*0050*/  I2F.U32.RP R0, R7 ;  /* 0x0000000700007306 */ /* 0x001e220000209000 */
[----:B------:R-:W-:-:S06]  /*0060*/  ISETP.NE.U32.AND P2, PT, R7, RZ, PT ;  /* 0x000000ff0700720c */ /* 0x000fcc0003f45070 */
[----:B------:R-:W4:Y:S01]  /*0070*/  S2UR UR4, SR_CTAID.X ;  /* 0x00000000000479c3 */ /* 0x000f220000002500 */
[----:B--2---:R-:W2:Y:S08]  /*0080*/  I2F.U32.RP R5, R9 ;  /* 0x0000000900057306 */ /* 0x004eb00000209000 */
[----:B0-----:R-:W0:Y:S08]  /*0090*/  MUFU.RCP R0, R0 ;  /* 0x0000000000007308 */ /* 0x001e300000001000 */
[----:B--2---:R-:W-:Y:S01]  /*00a0*/  MUFU.RCP R5, R5 ;  /* 0x0000000500057308 */ /* 0x004fe20000001000 */
[----:B0-----:R-:W-:Y:S01]  /*00b0*/  VIADD R2, R0, 0xffffffe ;  /* 0x0ffffffe00027836 */ /* 0x001fe20000000000 */
[----:B---3--:R-:W-:-:S06]  /*00c0*/  IADD3 R0, PT, PT, R7, -0x1, R4 ;  /* 0xffffffff07007810 */ /* 0x008fcc0007ffe004 */
[----:B------:R0:W2:Y:S02]  /*00d0*/  F2I.FTZ.U32.TRUNC.NTZ R3, R2 ;  /* 0x0000000200037305 */ /* 0x0000a4000021f000 */
[----:B0-----:R-:W-:Y:S02]  /*00e0*/  IMAD.MOV.U32 R2, RZ, RZ, RZ ;  /* 0x000000ffff027224 */ /* 0x001fe400078e00ff */
[----:B--2---:R-:W-:-:S04]  /*00f0*/  IMAD.MOV R6, RZ, RZ, -R3 ;  /* 0x000000ffff067224 */ /* 0x004fc800078e0a03 */
[----:B------:R-:W-:-:S04]  /*0100*/  IMAD R11, R6, R7, RZ ;  /* 0x00000007060b7224 */ /* 0x000fc800078e02ff */
[----:B------:R-:W-:-:S06]  /*0110*/  IMAD.HI.U32 R3, R3, R11, R2 ;  /* 0x0000000b03037227 */ /* 0x000fcc00078e0002 */
[----:B------:R-:W-:-:S04]  /*0120*/  IMAD.HI.U32 R4, R3, R0, RZ ;  /* 0x0000000003047227 */ /* 0x000fc800078e00ff */
[----:B------:R-:W-:-:S04]  /*0130*/  IMAD.MOV R2, RZ, RZ, -R4 ;  /* 0x000000ffff027224 */ /* 0x000fc800078e0a04 */
[----:B------:R-:W-:Y:S02]  /*0140*/  IMAD R0, R7, R2, R0 ;  /* 0x0000000207007224 */ /* 0x000fe400078e0200 */
[----:B------:R-:W-:-:S03]  /*0150*/  VIADD R2, R5, 0xffffffe ;  /* 0x0ffffffe05027836 */ /* 0x000fc60000000000 */
[----:B------:R-:W-:Y:S01]  /*0160*/  ISETP.GE.U32.AND P0, PT, R0, R7, PT ;  /* 0x000000070000720c */ /* 0x000fe20003f06070 */
[----:B------:R0:W2:Y:S02]  /*0170*/  F2I.FTZ.U32.TRUNC.NTZ R3, R2 ;  /* 0x0000000200037305 */ /* 0x0000a4000021f000 */
[----:B0-----:R-:W-:-:S10]  /*0180*/  IMAD.MOV.U32 R2, RZ, RZ, RZ ;  /* 0x000000ffff027224 */ /* 0x001fd400078e00ff */
[----:B------:R-:W-:Y:S02]  /*0190*/  @P0 IMAD.IADD R0, R0, 0x1, -R7 ;  /* 0x0000000100000824 */ /* 0x000fe400078e0a07 */
[----:B------:R-:W-:-:S03]  /*01a0*/  @P0 VIADD R4, R4, 0x1 ;  /* 0x0000000104040836 */ /* 0x000fc60000000000 */
[----:B------:R-:W-:Y:S01]  /*01b0*/  ISETP.GE.U32.AND P1, PT, R0, R7, PT ;  /* 0x000000070000720c */ /* 0x000fe20003f26070 */
[----:B--2---:R-:W-:-:S04]  /*01c0*/  IMAD.MOV R0, RZ, RZ, -R3 ;  /* 0x000000ffff007224 */ /* 0x004fc800078e0a03 */
[----:B------:R-:W-:-:S04]  /*01d0*/  IMAD R5, R0, R9, RZ ;  /* 0x0000000900057224 */ /* 0x000fc800078e02ff */
[----:B------:R-:W-:-:S04]  /*01e0*/  IMAD.HI.U32 R3, R3, R5, R2 ;  /* 0x0000000503037227 */ /* 0x000fc800078e0002 */
[----:B------:R-:W-:Y:S01]  /*01f0*/  @P1 VIADD R4, R4, 0x1 ;  /* 0x0000000104041836 */ /* 0x000fe20000000000 */
[----:B------:R-:W-:Y:S02]  /*0200*/  @!P2 LOP3.LUT R4, RZ, R7, RZ, 0x33, !PT ;  /* 0x00000007ff04a212 */ /* 0x000fe400078e33ff */
[C---:B------:R-:W-:Y:S02]  /*0210*/  ISETP.NE.U32.AND P2, PT, R9.reuse, RZ, PT ;  /* 0x000000ff0900720c */ /* 0x040fe40003f45070 */
[----:B------:R-:W-:Y:S01]  /*0220*/  IADD3 R0, PT, PT, R9, -0x1, R4 ;  /* 0xffffffff09007810 */ /* 0x000fe20007ffe004 */
[----:B----4-:R-:W-:-:S04]  /*0230*/  IMAD R4, R4, UR4, RZ ;  /* 0x0000000404047c24 */ /* 0x010fc8000f8e02ff */
[----:B------:R-:W-:-:S05]  /*0240*/  IMAD.HI.U32 R3, R3, R0, RZ ;  /* 0x0000000003037227 */ /* 0x000fca00078e00ff */
[----:B------:R-:W-:-:S05]  /*0250*/  IADD3 R2, PT, PT, -R3, RZ, RZ ;  /* 0x000000ff03027210 */ /* 0x000fca0007ffe1ff */
[----:B------:R-:W-:Y:S02]  /*0260*/  IMAD R0, R9, R2, R0 ;  /* 0x0000000209007224 */ /* 0x000fe400078e0200 */
[----:B------:R-:W-:-:S03]  /*0270*/  IMAD.MOV.U32 R2, RZ, RZ, RZ ;  /* 0x000000ffff027224 */ /* 0x000fc600078e00ff */
[----:B------:R-:W-:-:S13]  /*0280*/  ISETP.GE.U32.AND P0, PT, R0, R9, PT ;  /* 0x000000090000720c */ /* 0x000fda0003f06070 */
[----:B------:R-:W-:Y:S02]  /*0290*/  @P0 IMAD.IADD R0, R0, 0x1, -R9 ;  /* 0x0000000100000824 */ /* 0x000fe400078e0a09 */
[----:B------:R-:W-:-:S03]  /*02a0*/  @P0 VIADD R3, R3, 0x1 ;  /* 0x0000000103030836 */ /* 0x000fc60000000000 */
[----:B------:R-:W-:-:S13]  /*02b0*/  ISETP.GE.U32.AND P1, PT, R0, R9, PT ;  /* 0x000000090000720c */ /* 0x000fda0003f26070 */
[----:B------:R-:W-:Y:S01]  /*02c0*/  @P1 VIADD R3, R3, 0x1 ;  /* 0x0000000103031836 */ /* 0x000fe20000000000 */
[----:B------:R-:W-:-:S04]  /*02d0*/  @!P2 LOP3.LUT R3, RZ, R9, RZ, 0x33, !PT ;  /* 0x00000009ff03a212 */ /* 0x000fc800078e33ff */
[----:B------:R-:W-:-:S13]  /*02e0*/  ISETP.GE.AND P0, PT, R3, 0x1, PT ;  /* 0x000000010300780c */ /* 0x000fda0003f06270 */
[----:B-1----:R-:W-:Y:S05]  /*02f0*/  @!P0 BRA `(.L_x_0) ;  /* 0x00000004008c8947 */ /* 0x002fea0003800000 */
[----:B------:R-:W0:Y:S01]  /*0300*/  S2R R0, SR_TID.X ;  /* 0x0000000000007919 */ /* 0x000e220000002100 */
[----:B------:R-:W-:Y:S01]  /*0310*/  BSSY.RECONVERGENT B0, `(.L_x_1) ;  /* 0x000002f000007945 */ /* 0x000fe20003800200 */
[----:B------:R-:W-:Y:S02]  /*0320*/  HFMA2 R2, -RZ, RZ, 0, 0 ;  /* 0x00000000ff027431 */ /* 0x000fe400000001ff */
[----:B0-----:R-:W-:-:S04]  /*0330*/  IMAD R5, R3, R0, RZ ;  /* 0x0000000003057224 */ /* 0x001fc800078e02ff */
[----:B------:R-:W-:-:S04]  /*0340*/  IMAD.IADD R0, R4, 0x1, R5 ;  /* 0x0000000104007824 */ /* 0x000fc800078e0205 */
[----:B------:R-:W-:-:S05]  /*0350*/  IMAD.IADD R3, R3, 0x1, R0 ;  /* 0x0000000103037824 */ /* 0x000fca00078e0200 */
[----:B------:R-:W-:-:S04]  /*0360*/  VIADDMNMX R7, R0, 0x1, R3, !PT ;  /* 0x0000000100077846 */ /* 0x000fc80007800103 */
[----:B------:R-:W-:Y:S01]  /*0370*/  IADD3 R4, PT, PT, R5, R4, -R7 ;  /* 0x0000000405047210 */ /* 0x000fe20007ffe807 */
[----:B------:R-:W-:-:S03]  /*0380*/  IMAD.IADD R3, R7, 0x1, -R0 ;  /* 0x0000000107037824 */ /* 0x000fc600078e0a00 */
[----:B------:R-:W-:Y:S02]  /*0390*/  ISETP.GT.U32.AND P1, PT, R4, -0x10, PT ;  /* 0xfffffff00400780c */ /* 0x000fe40003f24070 */
[----:B------:R-:W-:-:S04]  /*03a0*/  LOP3.LUT R23, R3, 0xf, RZ, 0xc0, !PT ;  /* 0x0000000f03177812 */ /* 0x000fc800078ec0ff */
[----:B------:R-:W-:-:S07]  /*03b0*/  ISETP.NE.AND P0, PT, R23, RZ, PT ;  /* 0x000000ff1700720c */ /* 0x000fce0003f05270 */
[----:B------:R-:W-:Y:S06]  /*03c0*/  @P1 BRA `(.L_x_2) ;  /* 0x00000000008c1947 */ /* 0x000fec0003800000 */
[----:B------:R-:W0:Y:S01]  /*03d0*/  LDC.64 R4, c[0x0][0x388] ;  /* 0x0000e200ff047b82 */ /* 0x000e220000000a00 */
[----:B------:R-:W-:Y:S01]  /*03e0*/  LOP3.LUT R8, R3, 0xfffffff0, RZ, 0xc0, !PT ;  /* 0xfffffff003087812 */ /* 0x000fe200078ec0ff */
[----:B------:R-:W-:-:S04]  /*03f0*/  IMAD.MOV.U32 R2, RZ, RZ, RZ ;  /* 0x000000ffff027224 */ /* 0x000fc800078e00ff */
[----:B------:R-:W-:Y:S01]  /*0400*/  IMAD.MOV R8, RZ, RZ, -R8 ;  /* 0x000000ffff087224 */ /* 0x000fe200078e0a08 */
[----:B0-----:R-:W-:-:S05]  /*0410*/  IADD3 R4, P1, PT, R4, 0x20, RZ ;  /* 0x0000002004047810 */ /* 0x001fca0007f3e0ff */
[----:B------:R-:W-:-:S08]  /*0420*/  IMAD.X R5, RZ, RZ, R5, P1 ;  /* 0x000000ffff057224 */ /* 0x000fd000008e0605 */
.L_x_3:
[----:B------:R-:W-:-:S05]  /*0430*/  IMAD.WIDE R6, R0, 0x4, R4 ;  /* 0x0000000400067825 */ /* 0x000fca00078e0204 */
[----:B------:R-:W2:Y:S04]  /*0440*/  LDG.E R15, desc[UR6][R6.64+-0x20] ;  /* 0xffffe006060f7981 */ /* 0x000ea8000c1e1900 */
[----:B------:R-:W2:Y:S04]  /*0450*/  LDG.E R16, desc[UR6][R6.64+-0x1c] ;  /* 0xffffe40606107981 */ /* 0x000ea8000c1e1900 */
[----:B------:R-:W3:Y:S04]  /*0460*/  LDG.E R18, desc[UR6][R6.64+-0x18] ;  /* 0xffffe80606127981 */ /* 0x000ee8000c1e1900 */
[----:B------:R-:W3:Y:S04]  /*0470*/  LDG.E R17, desc[UR6][R6.64+-0x14] ;  /* 0xffffec0606117981 */ /* 0x000ee8000c1e1900 */
[----:B------:R-:W4:Y:S04]  /*0480*/  LDG.E R20, desc[UR6][R6.64+-0x10] ;  /* 0xfffff00606147981 */ /* 0x000f28000c1e1900 */
[----:B------:R-:W4:Y:S04]  /*0490*/  LDG.E R19, desc[UR6][R6.64+-0xc] ;  /* 0xfffff40606137981 */ /* 0x000f28000c1e1900 */
[----:B------:R-:W5:Y:S04]  /*04a0*/  LDG.E R22, desc[UR6][R6.64+-0x8] ;  /* 0xfffff80606167981 */ /* 0x000f68000c1e1900 */
        /* <DEDUP_REMOVED lines=8> */
[----:B------:R-:W5:Y:S01]  /*0530*/  LDG.E R14, desc[UR6][R6.64+0x1c] ;  /* 0x00001c06060e7981 */ /* 0x000f62000c1e1900 */
[----:B------:R-:W-:-:S02]  /*0540*/  VIADD R8, R8, 0x10 ;  /* 0x0000001008087836 */ /* 0x000fc40000000000 */
[----:B------:R-:W-:-:S03]  /*0550*/  VIADD R0, R0, 0x10 ;  /* 0x0000001000007836 */ /* 0x000fc60000000000 */
[----:B------:R-:W-:Y:S02]  /*0560*/  ISETP.NE.AND P1, PT, R8, RZ, PT ;  /* 0x000000ff0800720c */ /* 0x000fe40003f25270 */
[----:B--2---:R-:W-:-:S04]  /*0570*/  IADD3 R15, PT, PT, R16, R15, R2 ;  /* 0x0000000f100f7210 */ /* 0x004fc80007ffe002 */
[----:B---3--:R-:W-:-:S04]  /*0580*/  IADD3 R15, PT, PT, R17, R18, R15 ;  /* 0x00000012110f7210 */ /* 0x008fc80007ffe00f */
[----:B----4-:R-:W-:-:S04]  /*0590*/  IADD3 R15, PT, PT, R19, R20, R15 ;  /* 0x00000014130f7210 */ /* 0x010fc80007ffe00f */
[----:B-----5:R-:W-:-:S04]  /*05a0*/  IADD3 R15, PT, PT, R21, R22, R15 ;  /* 0x00000016150f7210 */ /* 0x020fc80007ffe00f */
[----:B------:R-:W-:-:S04]  /*05b0*/  IADD3 R15, PT, PT, R25, R24, R15 ;  /* 0x00000018190f7210 */ /* 0x000fc80007ffe00f */
[----:B------:R-:W-:-:S04]  /*05c0*/  IADD3 R12, PT, PT, R12, R13, R15 ;  /* 0x0000000d0c0c7210 */ /* 0x000fc80007ffe00f */
[----:B------:R-:W-:-:S04]  /*05d0*/  IADD3 R10, PT, PT, R10, R11, R12 ;  /* 0x0000000b0a0a7210 */ /* 0x000fc80007ffe00c */
[----:B------:R-:W-:Y:S01]  /*05e0*/  IADD3 R2, PT, PT, R14, R9, R10 ;  /* 0x000000090e027210 */ /* 0x000fe20007ffe00a */
[----:B------:R-:W-:Y:S06]  /*05f0*/  @P1 BRA `(.L_x_3) ;  /* 0xfffffffc008c1947 */ /* 0x000fec000383ffff */
.L_x_2:
[----:B------:R-:W-:Y:S05]  /*0600*/  BSYNC.RECONVERGENT B0 ;  /* 0x0000000000007941 */ /* 0x000fea0003800200 */
.L_x_1:
[----:B------:R-:W-:Y:S04]  /*0610*/  BSSY.RECONVERGENT B0, `(.L_x_0) ;  /* 0x0000031000007945 */ /* 0x000fe80003800200 */
[----:B------:R-:W-:Y:S05]  /*0620*/  @!P0 BRA `(.L_x_4) ;  /* 0x0000000000bc8947 */ /* 0x000fea0003800000 */
[----:B------:R-:W-:Y:S01]  /*0630*/  ISETP.GE.U32.AND P0, PT, R23, 0x8, PT ;  /* 0x000000081700780c */ /* 0x000fe20003f06070 */
[----:B------:R-:W-:Y:S01]  /*0640*/  BSSY.RECONVERGENT B1, `(.L_x_5) ;  /* 0x0000013000017945 */ /* 0x000fe20003800200 */
[----:B------:R-:W-:-:S04]  /*0650*/  LOP3.LUT R14, R3, 0x7, RZ, 0xc0, !PT ;  /* 0x00000007030e7812 */ /* 0x000fc800078ec0ff */
[----:B------:R-:W-:-:S07]  /*0660*/  ISETP.NE.AND P1, PT, R14, RZ, PT ;  /* 0x000000ff0e00720c */ /* 0x000fce0003f25270 */
[----:B------:R-:W-:Y:S06]  /*0670*/  @!P0 BRA `(.L_x_6) ;  /* 0x00000000003c8947 */ /* 0x000fec0003800000 */
[----:B------:R-:W0:Y:S02]  /*0680*/  LDC.64 R4, c[0x0][0x388] ;  /* 0x0000e200ff047b82 */ /* 0x000e240000000a00 */
[----:B0-----:R-:W-:-:S05]  /*0690*/  IMAD.WIDE R4, R0, 0x4, R4 ;  /* 0x0000000400047825 */ /* 0x001fca00078e0204 */
[----:B------:R-:W2:Y:S04]  /*06a0*/  LDG.E R7, desc[UR6][R4.64] ;  /* 0x0000000604077981 */ /* 0x000ea8000c1e1900 */
[----:B------:R-:W2:Y:S04]  /*06b0*/  LDG.E R6, desc[UR6][R4.64+0x4] ;  /* 0x0000040604067981 */ /* 0x000ea8000c1e1900 */
[----:B------:R-:W3:Y:S04]  /*06c0*/  LDG.E R9, desc[UR6][R4.64+0x8] ;  /* 0x0000080604097981 */ /* 0x000ee8000c1e1900 */
[----:B------:R-:W3:Y:S04]  /*06d0*/  LDG.E R8, desc[UR6][R4.64+0xc] ;  /* 0x00000c0604087981 */ /* 0x000ee8000c1e1900 */
[----:B------:R-:W4:Y:S04]  /*06e0*/  LDG.E R11, desc[UR6][R4.64+0x10] ;  /* 0x00001006040b7981 */ /* 0x000f28000c1e1900 */
[----:B------:R-:W4:Y:S04]  /*06f0*/  LDG.E R10, desc[UR6][R4.64+0x14] ;  /* 0x00001406040a7981 */ /* 0x000f28000c1e1900 */
[----:B------:R-:W5:Y:S04]  /*0700*/  LDG.E R13, desc[UR6][R4.64+0x18] ;  /* 0x00001806040d7981 */ /* 0x000f68000c1e1900 */
[----:B------:R-:W5:Y:S01]  /*0710*/  LDG.E R12, desc[UR6][R4.64+0x1c] ;  /* 0x00001c06040c7981 */ /* 0x000f62000c1e1900 */
[----:B------:R-:W-:Y:S01]  /*0720*/  VIADD R0, R0, 0x8 ;  /* 0x0000000800007836 */ /* 0x000fe20000000000 */
[----:B--2---:R-:W-:-:S04]  /*0730*/  IADD3 R6, PT, PT, R6, R7, R2 ;  /* 0x0000000706067210 */ /* 0x004fc80007ffe002 */
[----:B---3--:R-:W-:-:S04]  /*0740*/  IADD3 R6, PT, PT, R8, R9, R6 ;  /* 0x0000000908067210 */ /* 0x008fc80007ffe006 */
[----:B----4-:R-:W-:-:S04]  /*0750*/  IADD3 R6, PT, PT, R10, R11, R6 ;  /* 0x0000000b0a067210 */ /* 0x010fc80007ffe006 */
[----:B-----5:R-:W-:-:S07]  /*0760*/  IADD3 R2, PT, PT, R12, R13, R6 ;  /* 0x0000000d0c027210 */ /* 0x020fce0007ffe006 */
.L_x_6:
[----:B------:R-:W-:Y:S05]  /*0770*/  BSYNC.RECONVERGENT B1 ;  /* 0x0000000000017941 */ /* 0x000fea0003800200 */
.L_x_5:
        /* <DEDUP_REMOVED lines=11> */
[----:B------:R-:W3:Y:S01]  /*0830*/  LDG.E R8, desc[UR6][R4.64+0xc] ;  /* 0x00000c0604087981 */ /* 0x000ee2000c1e1900 */
[----:B------:R-:W-:-:S02]  /*0840*/  IADD3 R0, PT, PT, R0, 0x4, RZ ;  /* 0x0000000400007810 */ /* 0x000fc40007ffe0ff */
[----:B--2---:R-:W-:-:S04]  /*0850*/  IADD3 R2, PT, PT, R6, R7, R2 ;  /* 0x0000000706027210 */ /* 0x004fc80007ffe002 */
[----:B---3--:R-:W-:-:S07]  /*0860*/  IADD3 R2, PT, PT, R8, R9, R2 ;  /* 0x0000000908027210 */ /* 0x008fce0007ffe002 */
.L_x_8:
[----:B------:R-:W-:Y:S05]  /*0870*/  BSYNC.RECONVERGENT B1 ;  /* 0x0000000000017941 */ /* 0x000fea0003800200 */
.L_x_7:
[----:B------:R-:W-:Y:S05]  /*0880*/  @!P1 BRA `(.L_x_4) ;  /* 0x0000000000249947 */ /* 0x000fea0003800000 */
[----:B------:R-:W0:Y:S01]  /*0890*/  LDC.64 R6, c[0x0][0x388] ;  /* 0x0000e200ff067b82 */ /* 0x000e220000000a00 */
[----:B------:R-:W-:-:S07]  /*08a0*/  IMAD.MOV R3, RZ, RZ, -R3 ;  /* 0x000000ffff037224 */ /* 0x000fce00078e0a03 */
.L_x_9:
[----:B0-----:R-:W-:-:S06]  /*08b0*/  IMAD.WIDE R4, R0, 0x4, R6 ;  /* 0x0000000400047825 */ /* 0x001fcc00078e0206 */
[----:B------:R-:W2:Y:S01]  /*08c0*/  LDG.E R5, desc[UR6][R4.64] ;  /* 0x0000000604057981 */ /* 0x000ea2000c1e1900 */
[----:B------:R-:W-:Y:S02]  /*08d0*/  VIADD R3, R3, 0x1 ;  /* 0x0000000103037836 */ /* 0x000fe40000000000 */
[----:B------:R-:W-:-:S03]  /*08e0*/  VIADD R0, R0, 0x1 ;  /* 0x0000000100007836 */ /* 0x000fc60000000000 */
[----:B------:R-:W-:Y:S01]  /*08f0*/  ISETP.NE.AND P0, PT, R3, RZ, PT ;  /* 0x000000ff0300720c */ /* 0x000fe20003f05270 */
[----:B--2---:R-:W-:-:S12]  /*0900*/  IMAD.IADD R2, R5, 0x1, R2 ;  /* 0x0000000105027824 */ /* 0x004fd800078e0202 */
[----:B------:R-:W-:Y:S05]  /*0910*/  @P0 BRA `(.L_x_9) ;  /* 0xfffffffc00e40947 */ /* 0x000fea000383ffff */
.L_x_4:
[----:B------:R-:W-:Y:S05]  /*0920*/  BSYNC.RECONVERGENT B0 ;  /* 0x0000000000007941 */ /* 0x000fea0003800200 */
.L_x_0:
[----:B------:R-:W0:Y:S01]  /*0930*/  S2R R0, SR_LANEID ;  /* 0x0000000000007919 */ /* 0x000e220000000000 */
[----:B------:R-:W1:Y:S08]  /*0940*/  REDUX.SUM UR5, R2 ;  /* 0x00000000020573c4 */ /* 0x000e70000000c000 */
[----:B------:R-:W2:Y:S01]  /*0950*/  LDC.64 R4, c[0x0][0x390] ;  /* 0x0000e400ff047b82 */ /* 0x000ea20000000a00 */
[----:B------:R-:W-:-:S02]  /*0960*/  VOTEU.ANY UR4, UPT, PT ;  /* 0x0000000000047886 */ /* 0x000fc400038e0100 */
[----:B------:R-:W-:Y:S01]  /*0970*/  UFLO.U32 UR4, UR4 ;  /* 0x00000004000472bd */ /* 0x000fe200080e0000 */
[----:B-1----:R-:W-:-:S05]  /*0980*/  IMAD.U32 R3, RZ, RZ, UR5 ;  /* 0x00000005ff037e24 */ /* 0x002fca000f8e00ff */
[----:B0-----:R-:W-:-:S13]  /*0990*/  ISETP.EQ.U32.AND P0, PT, R0, UR4, PT ;  /* 0x0000000400007c0c */ /* 0x001fda000bf02070 */
[----:B--2---:R-:W-:Y:S01]  /*09a0*/  @P0 REDG.E.ADD.STRONG.GPU desc[UR6][R4.64], R3 ;  /* 0x000000030400098e */ /* 0x004fe2000c12e106 */
[----:B------:R-:W-:Y:S05]  /*09b0*/  EXIT ;  /* 0x000000000000794d */ /* 0x000fea0003800000 */
.L_x_10:
[----:B------:R-:W-:-:S00]  /*09c0*/  BRA `(.L_x_10) ;  /* 0xfffffffc00fc7947 */ /* 0x000fc0000383ffff */
[----:B------:R-:W-:-:S00]  /*09d0*/  NOP ;  /* 0x0000000000007918 */ /* 0x000fc00000000000 */
        /* <DEDUP_REMOVED lines=10> */
.L_x_24:


//--------------------- .text._Z9vector_fniPiS_   --------------------------
	.section	.text._Z9vector_fniPiS_,"ax",@progbits
	.align	128
        .global         _Z9vector_fniPiS_
        .type           _Z9vector_fniPiS_,@function
        .size           _Z9vector_fniPiS_,(.L_x_25 - _Z9vector_fniPiS_)
        .other          _Z9vector_fniPiS_,@"STO_CUDA_ENTRY STV_DEFAULT"
_Z9vector_fniPiS_:
.text._Z9vector_fniPiS_:
[----:B------:R-:W-:Y:S01]  /*0000*/  LDC R1, c[0x0][0x37c] ;  /* 0x0000df00ff017b82 */ /* 0x000fe20000000800 */
[----:B------:R-:W0:Y:S07]  /*0010*/  S2R R3, SR_TID.X ;  /* 0x0000000000037919 */ /* 0x000e2e0000002100 */
[----:B------:R-:W0:Y:S01]  /*0020*/  S2UR UR4, SR_CTAID.X ;  /* 0x00000000000479c3 */ /* 0x000e220000002500 */
[----:B------:R-:W1:Y:S01]  /*0030*/  LDCU UR8, c[0x0][0x380] ;  /* 0x00007000ff0877ac */ /* 0x000e620008000800 */
[----:B------:R-:W-:Y:S01]  /*0040*/  BSSY.RECONVERGENT B2, `(.L_x_11) ;  /* 0x00000a1000027945 */ /* 0x000fe20003800200 */
[----:B------:R-:W-:Y:S01]  /*0050*/  IMAD.MOV.U32 R5, RZ, RZ, RZ ;  /* 0x000000ffff057224 */ /* 0x000fe200078e00ff */
[----:B------:R-:W2:Y:S04]  /*0060*/  LDCU.64 UR6, c[0x0][0x358] ;  /* 0x00006b00ff0677ac */ /* 0x000ea80008000a00 */
[----:B------:R-:W0:Y:S01]  /*0070*/  LDC R2, c[0x0][0x360] ;  /* 0x0000d800ff027b82 */ /* 0x000e220000000800 */
[----:B------:R-:W3:Y:S01]  /*0080*/  LDCU UR5, c[0x0][0x370] ;  /* 0x00006e00ff0577ac */ /* 0x000ee20008000800 */
[----:B0-----:R-:W-:-:S02]  /*0090*/  IMAD R3, R2, UR4, R3 ;  /* 0x0000000402037c24 */ /* 0x001fc4000f8e0203 */
[----:B---3--:R-:W-:-:S03]  /*00a0*/  IMAD R2, R2, UR5, RZ ;  /* 0x0000000502027c24 */ /* 0x008fc6000f8e02ff */
[----:B-1----:R-:W-:-:S13]  /*00b0*/  ISETP.GE.AND P0, PT, R3, UR8, PT ;  /* 0x0000000803007c0c */ /* 0x002fda000bf06270 */
[----:B--2---:R-:W-:Y:S05]  /*00c0*/  @P0 BRA `(.L_x_12) ;  /* 0x0000000800600947 */ /* 0x004fea0003800000 */
[----:B------:R-:W0:Y:S01]  /*00d0*/  I2F.U32.RP R8, R2 ;  /* 0x0000000200087306 */ /* 0x000e220000209000 */
[C---:B------:R-:W-:Y:S01]  /*00e0*/  IMAD.IADD R0, R2.reuse, 0x1, R3 ;  /* 0x0000000102007824 */ /* 0x040fe200078e0203 */
[----:B------:R-:W-:Y:S01]  /*00f0*/  IADD3 R9, PT, PT, RZ, -R2, RZ ;  /* 0x80000002ff097210 */ /* 0x000fe20007ffe0ff */
[----:B------:R-:W-:Y:S01]  /*0100*/  BSSY.RECONVERGENT B1, `(.L_x_13) ;  /* 0x0000089000017945 */ /* 0x000fe20003800200 */
[----:B------:R-:W-:Y:S02]  /*0110*/  ISETP.NE.U32.AND P2, PT, R2, RZ, PT ;  /* 0x000000ff0200720c */ /* 0x000fe40003f45070 */
[C---:B------:R-:W-:Y:S02]  /*0120*/  ISETP.GE.AND P0, PT, R0.reuse, UR8, PT ;  /* 0x0000000800007c0c */ /* 0x040fe4000bf06270 */
[----:B------:R-:W-:Y:S02]  /*0130*/  VIMNMX R7, PT, PT, R0, UR8, !PT ;  /* 0x0000000800077c48 */ /* 0x000fe4000ffe0100 */
[----:B------:R-:W-:-:S04]  /*0140*/  SEL R6, RZ, 0x1, P0 ;  /* 0x00000001ff067807 */ /* 0x000fc80000000000 */
[----:B------:R-:W-:Y:S01]  /*0150*/  IADD3 R7, PT, PT, R7, -R0, -R6 ;  /* 0x8000000007077210 */ /* 0x000fe20007ffe806 */
[----:B0-----:R-:W0:Y:S02]  /*0160*/  MUFU.RCP R8, R8 ;  /* 0x0000000800087308 */ /* 0x001e240000001000 */
[----:B0-----:R-:W-:-:S06]  /*0170*/  VIADD R4, R8, 0xffffffe ;  /* 0x0ffffffe08047836 */ /* 0x001fcc0000000000 */
[----:B------:R0:W1:Y:S02]  /*0180*/  F2I.FTZ.U32.TRUNC.NTZ R5, R4 ;  /* 0x0000000400057305 */ /* 0x000064000021f000 */
[----:B0-----:R-:W-:Y:S02]  /*0190*/  HFMA2 R4, -RZ, RZ, 0, 0 ;  /* 0x00000000ff047431 */ /* 0x001fe400000001ff */
[----:B-1----:R-:W-:-:S04]  /*01a0*/  IMAD R9, R9, R5, RZ ;  /* 0x0000000509097224 */ /* 0x002fc800078e02ff */
[----:B------:R-:W-:-:S06]  /*01b0*/  IMAD.HI.U32 R8, R5, R9, R4 ;  /* 0x0000000905087227 */ /* 0x000fcc00078e0004 */
[----:B------:R-:W-:-:S04]  /*01c0*/  IMAD.HI.U32 R5, R8, R7, RZ ;  /* 0x0000000708057227 */ /* 0x000fc800078e00ff */
[----:B------:R-:W-:-:S04]  /*01d0*/  IMAD.MOV R0, RZ, RZ, -R5 ;  /* 0x000000ffff007224 */ /* 0x000fc800078e0a05 */
[----:B------:R-:W-:-:S05]  /*01e0*/  IMAD R7, R2, R0, R7 ;  /* 0x0000000002077224 */ /* 0x000fca00078e0207 */
[----:B------:R-:W-:-:S13]  /*01f0*/  ISETP.GE.U32.AND P0, PT, R7, R2, PT ;  /* 0x000000020700720c */ /* 0x000fda0003f06070 */
[----:B------:R-:W-:Y:S01]  /*0200*/  @P0 IADD3 R7, PT, PT, -R2, R7, RZ ;  /* 0x0000000702070210 */ /* 0x000fe20007ffe1ff */
[----:B------:R-:W-:-:S03]  /*0210*/  @P0 VIADD R5, R5, 0x1 ;  /* 0x0000000105050836 */ /* 0x000fc60000000000 */
[----:B------:R-:W-:-:S13]  /*0220*/  ISETP.GE.U32.AND P1, PT, R7, R2, PT ;  /* 0x000000020700720c */ /* 0x000fda0003f26070 */
[----:B------:R-:W-:Y:S02]  /*0230*/  @P1 IADD3 R5, PT, PT, R5, 0x1, RZ ;  /* 0x0000000105051810 */ /* 0x000fe40007ffe0ff */
[----:B------:R-:W-:-:S05]  /*0240*/  @!P2 LOP3.LUT R5, RZ, R2, RZ, 0x33, !PT ;  /* 0x00000002ff05a212 */ /* 0x000fca00078e33ff */
[----:B------:R-:W-:-:S05]  /*0250*/  IMAD.IADD R5, R6, 0x1, R5 ;  /* 0x0000000106057824 */ /* 0x000fca00078e0205 */
[C---:B------:R-:W-:Y:S02]  /*0260*/  ISETP.GE.U32.AND P0, PT, R5.reuse, 0x3, PT ;  /* 0x000000030500780c */ /* 0x040fe40003f06070 */
[----:B------:R-:W-:Y:S01]  /*0270*/  IADD3 R0, PT, PT, R5, 0x1, RZ ;  /* 0x0000000105007810 */ /* 0x000fe20007ffe0ff */
[----:B------:R-:W-:-:S03]  /*0280*/  IMAD.MOV.U32 R5, RZ, RZ, RZ ;  /* 0x000000ffff057224 */ /* 0x000fc600078e00ff */
[----:B------:R-:W-:-:S07]  /*0290*/  LOP3.LUT R4, R0, 0x3, RZ, 0xc0, !PT ;  /* 0x0000000300047812 */ /* 0x000fce00078ec0ff */
[----:B------:R-:W-:Y:S05]  /*02a0*/  @!P0 BRA `(.L_x_14) ;  /* 0x0000000400b88947 */ /* 0x000fea0003800000 */
[----:B------:R-:W-:Y:S01]  /*02b0*/  LOP3.LUT R0, R0, 0xfffffffc, RZ, 0xc0, !PT ;  /* 0xfffffffc00007812 */ /* 0x000fe200078ec0ff */
[----:B------:R-:W-:Y:S01]  /*02c0*/  BSSY.RELIABLE B0, `(.L_x_15) ;  /* 0x000005d000007945 */ /* 0x000fe20003800100 */
[----:B------:R-:W-:Y:S02]  /*02d0*/  IMAD.MOV.U32 R5, RZ, RZ, RZ ;  /* 0x000000ffff057224 */ /* 0x000fe400078e00ff */
[----:B------:R-:W-:-:S04]  /*02e0*/  IADD3 R0, PT, PT, -R0, RZ, RZ ;  /* 0x000000ff00007210 */ /* 0x000fc80007ffe1ff */
[----:B------:R-:W-:-:S13]  /*02f0*/  ISETP.GE.AND P0, PT, R0, RZ, PT ;  /* 0x000000ff0000720c */ /* 0x000fda0003f06270 */
[----:B------:R-:W-:Y:S05]  /*0300*/  @P0 BRA `(.L_x_16) ;  /* 0x0000000400600947 */ /* 0x000fea0003800000 */
[----:B------:R-:W-:Y:S01]  /*0310*/  IADD3 R6, PT, PT, -R0, RZ, RZ ;  /* 0x000000ff00067210 */ /* 0x000fe20007ffe1ff */
[----:B------:R-:W-:Y:S01]  /*0320*/  BSSY.RECONVERGENT B3, `(.L_x_17) ;  /* 0x0000035000037945 */ /* 0x000fe20003800200 */
[----:B------:R-:W-:Y:S02]  /*0330*/  PLOP3.LUT P0, PT, PT, PT, PT, 0x80, 0x8 ;  /* 0x000000000008781c */ /* 0x000fe40003f0f070 */
[----:B------:R-:W-:-:S13]  /*0340*/  ISETP.GT.AND P1, PT, R6, 0xc, PT ;  /* 0x0000000c0600780c */ /* 0x000fda0003f24270 */
[----:B------:R-:W-:Y:S05]  /*0350*/  @!P1 BRA `(.L_x_18) ;  /* 0x0000000000c49947 */ /* 0x000fea0003800000 */
[----:B------:R-:W-:-:S13]  /*0360*/  PLOP3.LUT P0, PT, PT, PT, PT, 0x8, 0x80 ;  /* 0x000000000080781c */ /* 0x000fda0003f0e170 */
.L_x_19:
[----:B------:R-:W0:Y:S02]  /*0370*/  LDC.64 R18, c[0x0][0x388] ;  /* 0x0000e200ff127b82 */ /* 0x000e240000000a00 */
[----:B0-----:R-:W-:-:S04]  /*0380*/  IMAD.WIDE R24, R3, 0x4, R18 ;  /* 0x0000000403187825 */ /* 0x001fc800078e0212 */
[C---:B------:R-:W-:Y:S01]  /*0390*/  IMAD R3, R2.reuse, 0x4, R3 ;  /* 0x0000000402037824 */ /* 0x040fe200078e0203 */
[----:B------:R-:W2:Y:S01]  /*03a0*/  LDG.E R6, desc[UR6][R24.64] ;  /* 0x0000000618067981 */ /* 0x000ea2000c1e1900 */
[----:B------:R-:W-:-:S04]  /*03b0*/  IMAD.WIDE R26, R2, 0x4, R24 ;  /* 0x00000004021a7825 */ /* 0x000fc800078e0218 */
[----:B------:R-:W-:Y:S01]  /*03c0*/  IMAD.WIDE R22, R3, 0x4, R18 ;  /* 0x0000000403167825 */ /* 0x000fe200078e0212 */
[C---:B------:R-:W-:Y:S01]  /*03d0*/  LEA R3, R2.reuse, R3, 0x2 ;  /* 0x0000000302037211 */ /* 0x040fe200078e10ff */
[----:B------:R-:W2:Y:S02]  /*03e0*/  LDG.E R7, desc[UR6][R26.64] ;  /* 0x000000061a077981 */ /* 0x000ea4000c1e1900 */
[----:B------:R-:W-:-:S04]  /*03f0*/  IMAD.WIDE R28, R2, 0x4, R26 ;  /* 0x00000004021c7825 */ /* 0x000fc800078e021a */
[C---:B------:R-:W-:Y:S01]  /*0400*/  IMAD.WIDE R10, R2.reuse, 0x4, R22 ;  /* 0x00000004020a7825 */ /* 0x040fe200078e0216 */
[----:B------:R-:W3:Y:S03]  /*0410*/  LDG.E R9, desc[UR6][R28.64] ;  /* 0x000000061c097981 */ /* 0x000ee6000c1e1900 */
[----:B------:R-:W-:Y:S01]  /*0420*/  IMAD.WIDE R12, R3, 0x4, R18 ;  /* 0x00000004030c7825 */ /* 0x000fe200078e0212 */
[----:B------:R-:W4:Y:S03]  /*0430*/  LDG.E R22, desc[UR6][R22.64] ;  /* 0x0000000616167981 */ /* 0x000f26000c1e1900 */
[----:B------:R-:W-:-:S04]  /*0440*/  IMAD.WIDE R20, R2, 0x4, R28 ;  /* 0x0000000402147825 */ /* 0x000fc800078e021c */
[C---:B------:R-:W-:Y:S01]  /*0450*/  IMAD.WIDE R14, R2.reuse, 0x4, R10 ;  /* 0x00000004020e7825 */ /* 0x040fe200078e020a */
[----:B------:R0:W3:Y:S03]  /*0460*/  LDG.E R8, desc[UR6][R20.64] ;  /* 0x0000000614087981 */ /* 0x0000e6000c1e1900 */
[C---:B------:R-:W-:Y:S01]  /*0470*/  IMAD R3, R2.reuse, 0x4, R3 ;  /* 0x0000000402037824 */ /* 0x040fe200078e0203 */
[----:B------:R1:W4:Y:S01]  /*0480*/  LDG.E R23, desc[UR6][R10.64] ;  /* 0x000000060a177981 */ /* 0x000322000c1e1900 */
[----:B------:R-:W-:-:S04]  /*0490*/  IMAD.WIDE R16, R2, 0x4, R12 ;  /* 0x0000000402107825 */ /* 0x000fc800078e020c */
[----:B------:R-:W-:-:S04]  /*04a0*/  IMAD.WIDE R18, R3, 0x4, R18 ;  /* 0x0000000403127825 */ /* 0x000fc800078e0212 */
[C---:B0-----:R-:W-:Y:S02]  /*04b0*/  IMAD.WIDE R20, R2.reuse, 0x4, R14 ;  /* 0x0000000402147825 */ /* 0x041fe400078e020e */
[----:B------:R-:W5:Y:S02]  /*04c0*/  LDG.E R14, desc[UR6][R14.64] ;  /* 0x000000060e0e7981 */ /* 0x000f64000c1e1900 */
[C---:B------:R-:W-:Y:S02]  /*04d0*/  IMAD.WIDE R24, R2.reuse, 0x4, R16 ;  /* 0x0000000402187825 */ /* 0x040fe400078e0210 */
[----:B------:R-:W5:Y:S02]  /*04e0*/  LDG.E R21, desc[UR6][R20.64] ;  /* 0x0000000614157981 */ /* 0x000f64000c1e1900 */
[C---:B------:R-:W-:Y:S02]  /*04f0*/  IMAD.WIDE R26, R2.reuse, 0x4, R18 ;  /* 0x00000004021a7825 */ /* 0x040fe400078e0212 */
[----:B------:R-:W5:Y:S02]  /*0500*/  LDG.E R16, desc[UR6][R16.64] ;  /* 0x0000000610107981 */ /* 0x000f64000c1e1900 */
[----:B------:R-:W-:-:S02]  /*0510*/  IMAD.WIDE R28, R2, 0x4, R24 ;  /* 0x00000004021c7825 */ /* 0x000fc400078e0218 */
[----:B------:R0:W5:Y:S02]  /*0520*/  LDG.E R15, desc[UR6][R12.64] ;  /* 0x000000060c0f7981 */ /* 0x000164000c1e1900 */
[C---:B-1----:R-:W-:Y:S02]  /*0530*/  IMAD.WIDE R10, R2.reuse, 0x4, R26 ;  /* 0x00000004020a7825 */ /* 0x042fe400078e021a */
[----:B------:R-:W5:Y:S04]  /*0540*/  LDG.E R24, desc[UR6][R24.64] ;  /* 0x0000000618187981 */ /* 0x000f68000c1e1900 */
[----:B------:R-:W5:Y:S01]  /*0550*/  LDG.E R29, desc[UR6][R28.64] ;  /* 0x000000061c1d7981 */ /* 0x000f62000c1e1900 */
[----:B0-----:R-:W-:-:S03]  /*0560*/  IMAD.WIDE R12, R2, 0x4, R10 ;  /* 0x00000004020c7825 */ /* 0x001fc600078e020a */
[----:B------:R-:W5:Y:S04]  /*0570*/  LDG.E R18, desc[UR6][R18.64] ;  /* 0x0000000612127981 */ /* 0x000f68000c1e1900 */
[----:B------:R-:W5:Y:S04]  /*0580*/  LDG.E R27, desc[UR6][R26.64] ;  /* 0x000000061a1b7981 */ /* 0x000f68000c1e1900 */
[----:B------:R-:W5:Y:S04]  /*0590*/  LDG.E R10, desc[UR6][R10.64] ;  /* 0x000000060a0a7981 */ /* 0x000f68000c1e1900 */
[----:B------:R-:W5:Y:S01]  /*05a0*/  LDG.E R20, desc[UR6][R12.64] ;  /* 0x000000060c147981 */ /* 0x000f62000c1e1900 */
[----:B------:R-:W-:-:S04]  /*05b0*/  IADD3 R0, PT, PT, R0, 0x10, RZ ;  /* 0x0000001000007810 */ /* 0x000fc80007ffe0ff */
[----:B------:R-:W-:Y:S01]  /*05c0*/  ISETP.GE.AND P1, PT, R0, -0xc, PT ;  /* 0xfffffff40000780c */ /* 0x000fe20003f26270 */
[----:B------:R-:W-:Y:S01]  /*05d0*/  IMAD R3, R2, 0x4, R3 ;  /* 0x0000000402037824 */ /* 0x000fe200078e0203 */
        /* <DEDUP_REMOVED lines=8> */
[----:B------:R-:W-:Y:S06]  /*0660*/  @!P1 BRA `(.L_x_19) ;  /* 0xfffffffc00409947 */ /* 0x000fec000383ffff */
.L_x_18:
[----:B------:R-:W-:Y:S05]  /*0670*/  BSYNC.RECONVERGENT B3 ;  /* 0x0000000000037941 */ /* 0x000fea0003800200 */
.L_x_17:
[----:B------:R-:W-:Y:S01]  /*0680*/  IADD3 R6, PT, PT, -R0, RZ, RZ ;  /* 0x000000ff00067210 */ /* 0x000fe20007ffe1ff */
[----:B------:R-:W-:Y:S03]  /*0690*/  BSSY.RECONVERGENT B3, `(.L_x_20) ;  /* 0x000001c000037945 */ /* 0x000fe60003800200 */
[----:B------:R-:W-:-:S13]  /*06a0*/  ISETP.GT.AND P1, PT, R6, 0x4, PT ;  /* 0x000000040600780c */ /* 0x000fda0003f24270 */
[----:B------:R-:W-:Y:S05]  /*06b0*/  @!P1 BRA `(.L_x_21) ;  /* 0x0000000000649947 */ /* 0x000fea0003800000 */
[----:B------:R-:W0:Y:S02]  /*06c0*/  LDC.64 R8, c[0x0][0x388] ;  /* 0x0000e200ff087b82 */ /* 0x000e240000000a00 */
[----:B0-----:R-:W-:-:S04]  /*06d0*/  IMAD.WIDE R14, R3, 0x4, R8 ;  /* 0x00000004030e7825 */ /* 0x001fc800078e0208 */
[C---:B------:R-:W-:Y:S02]  /*06e0*/  IMAD R3, R2.reuse, 0x4, R3 ;  /* 0x0000000402037824 */ /* 0x040fe400078e0203 */
[----:B------:R-:W-:Y:S02]  /*06f0*/  IMAD.WIDE R16, R2, 0x4, R14 ;  /* 0x0000000402107825 */ /* 0x000fe400078e020e */
[----:B------:R-:W2:Y:S02]  /*0700*/  LDG.E R14, desc[UR6][R14.64] ;  /* 0x000000060e0e7981 */ /* 0x000ea4000c1e1900 */
[----:B------:R-:W-:-:S04]  /*0710*/  IMAD.WIDE R8, R3, 0x4, R8 ;  /* 0x0000000403087825 */ /* 0x000fc800078e0208 */
[C---:B------:R-:W-:Y:S02]  /*0720*/  IMAD.WIDE R18, R2.reuse, 0x4, R16 ;  /* 0x0000000402127825 */ /* 0x040fe400078e0210 */
[----:B------:R-:W2:Y:S02]  /*0730*/  LDG.E R16, desc[UR6][R16.64] ;  /* 0x0000000610107981 */ /* 0x000ea4000c1e1900 */
[C---:B------:R-:W-:Y:S02]  /*0740*/  IMAD.WIDE R6, R2.reuse, 0x4, R8 ;  /* 0x0000000402067825 */ /* 0x040fe400078e0208 */
[----:B------:R-:W3:Y:S02]  /*0750*/  LDG.E R9, desc[UR6][R8.64] ;  /* 0x0000000608097981 */ /* 0x000ee4000c1e1900 */
[C---:B------:R-:W-:Y:S02]  /*0760*/  IMAD.WIDE R20, R2.reuse, 0x4, R18 ;  /* 0x0000000402147825 */ /* 0x040fe400078e0212 */
[----:B------:R-:W4:Y:S02]  /*0770*/  LDG.E R19, desc[UR6][R18.64] ;  /* 0x0000000612137981 */ /* 0x000f24000c1e1900 */
[----:B------:R-:W-:-:S02]  /*0780*/  IMAD.WIDE R10, R2, 0x4, R6 ;  /* 0x00000004020a7825 */ /* 0x000fc400078e0206 */
[----:B------:R-:W4:Y:S02]  /*0790*/  LDG.E R20, desc[UR6][R20.64] ;  /* 0x0000000614147981 */ /* 0x000f24000c1e1900 */
[C---:B------:R-:W-:Y:S02]  /*07a0*/  IMAD.WIDE R12, R2.reuse, 0x4, R10 ;  /* 0x00000004020c7825 */ /* 0x040fe400078e020a */
[----:B------:R-:W3:Y:S04]  /*07b0*/  LDG.E R6, desc[UR6][R6.64] ;  /* 0x0000000606067981 */ /* 0x000ee8000c1e1900 */
[----:B------:R-:W5:Y:S04]  /*07c0*/  LDG.E R11, desc[UR6][R10.64] ;  /* 0x000000060a0b7981 */ /* 0x000f68000c1e1900 */
[----:B------:R-:W5:Y:S01]  /*07d0*/  LDG.E R12, desc[UR6][R12.64] ;  /* 0x000000060c0c7981 */ /* 0x000f62000c1e1900 */
[----:B------:R-:W-:Y:S01]  /*07e0*/  PLOP3.LUT P0, PT, PT, PT, PT, 0x8, 0x80 ;  /* 0x000000000080781c */ /* 0x000fe20003f0e170 */
[----:B------:R-:W-:Y:S01]  /*07f0*/  IMAD R3, R2, 0x4, R3 ;  /* 0x0000000402037824 */ /* 0x000fe200078e0203 */
[----:B------:R-:W-:-:S02]  /*0800*/  IADD3 R0, PT, PT, R0, 0x8, RZ ;  /* 0x0000000800007810 */ /* 0x000fc40007ffe0ff */
[----:B--2---:R-:W-:-:S04]  /*0810*/  IADD3 R14, PT, PT, R16, R14, R5 ;  /* 0x0000000e100e7210 */ /* 0x004fc80007ffe005 */
[----:B----4-:R-:W-:-:S04]  /*0820*/  IADD3 R14, PT, PT, R20, R19, R14 ;  /* 0x00000013140e7210 */ /* 0x010fc80007ffe00e */
[----:B---3--:R-:W-:-:S04]  /*0830*/  IADD3 R14, PT, PT, R6, R9, R14 ;  /* 0x00000009060e7210 */ /* 0x008fc80007ffe00e */
[----:B-----5:R-:W-:-:S07]  /*0840*/  IADD3 R5, PT, PT, R12, R11, R14 ;  /* 0x0000000b0c057210 */ /* 0x020fce0007ffe00e */
.L_x_21:
[----:B------:R-:W-:Y:S05]  /*0850*/  BSYNC.RECONVERGENT B3 ;  /* 0x0000000000037941 */ /* 0x000fea0003800200 */
.L_x_20:
[----:B------:R-:W-:-:S13]  /*0860*/  ISETP.NE.OR P0, PT, R0, RZ, P0 ;  /* 0x000000ff0000720c */ /* 0x000fda0000705670 */
[----:B------:R-:W-:Y:S05]  /*0870*/  @!P0 BREAK.RELIABLE B0 ;  /* 0x0000000000008942 */ /* 0x000fea0003800100 */
[----:B------:R-:W-:Y:S05]  /*0880*/  @!P0 BRA `(.L_x_14) ;  /* 0x0000000000408947 */ /* 0x000fea0003800000 */
.L_x_16:
[----:B------:R-:W-:Y:S05]  /*0890*/  BSYNC.RELIABLE B0 ;  /* 0x0000000000007941 */ /* 0x000fea0003800100 */
.L_x_15:
[----:B------:R-:W0:Y:S02]  /*08a0*/  LDC.64 R6, c[0x0][0x388] ;  /* 0x0000e200ff067b82 */ /* 0x000e240000000a00 */
[----:B0-----:R-:W-:-:S04]  /*08b0*/  IMAD.WIDE R6, R3, 0x4, R6 ;  /* 0x0000000403067825 */ /* 0x001fc800078e0206 */
[C---:B------:R-:W-:Y:S02]  /*08c0*/  IMAD.WIDE R8, R2.reuse, 0x4, R6 ;  /* 0x0000000402087825 */ /* 0x040fe400078e0206 */
[----:B------:R-:W2:Y:S02]  /*08d0*/  LDG.E R6, desc[UR6][R6.64] ;  /* 0x0000000606067981 */ /* 0x000ea4000c1e1900 */
[C---:B------:R-:W-:Y:S02]  /*08e0*/  IMAD.WIDE R10, R2.reuse, 0x4, R8 ;  /* 0x00000004020a7825 */ /* 0x040fe400078e0208 */
[----:B------:R-:W2:Y:S02]  /*08f0*/  LDG.E R8, desc[UR6][R8.64] ;  /* 0x0000000608087981 */ /* 0x000ea4000c1e1900 */
[----:B------:R-:W-:Y:S02]  /*0900*/  IMAD.WIDE R12, R2, 0x4, R10 ;  /* 0x00000004020c7825 */ /* 0x000fe400078e020a */
[----:B------:R-:W3:Y:S04]  /*0910*/  LDG.E R10, desc[UR6][R10.64] ;  /* 0x000000060a0a7981 */ /* 0x000ee8000c1e1900 */
[----:B------:R-:W3:Y:S01]  /*0920*/  LDG.E R12, desc[UR6][R12.64] ;  /* 0x000000060c0c7981 */ /* 0x000ee2000c1e1900 */
[----:B------:R-:W-:-:S04]  /*0930*/  IADD3 R0, PT, PT, R0, 0x4, RZ ;  /* 0x0000000400007810 */ /* 0x000fc80007ffe0ff */
[----:B------:R-:W-:Y:S01]  /*0940*/  ISETP.NE.AND P0, PT, R0, RZ, PT ;  /* 0x000000ff0000720c */ /* 0x000fe20003f05270 */
[----:B------:R-:W-:Y:S01]  /*0950*/  IMAD R3, R2, 0x4, R3 ;  /* 0x0000000402037824 */ /* 0x000fe200078e0203 */
[----:B--2---:R-:W-:-:S04]  /*0960*/  IADD3 R5, PT, PT, R8, R6, R5 ;  /* 0x0000000608057210 */ /* 0x004fc80007ffe005 */
[----:B---3--:R-:W-:-:S07]  /*0970*/  IADD3 R5, PT, PT, R12, R10, R5 ;  /* 0x0000000a0c057210 */ /* 0x008fce0007ffe005 */
[----:B------:R-:W-:Y:S05]  /*0980*/  @P0 BRA `(.L_x_15) ;  /* 0xfffffffc00c40947 */ /* 0x000fea000383ffff */
.L_x_14:
[----:B------:R-:W-:Y:S05]  /*0990*/  BSYNC.RECONVERGENT B1 ;  /* 0x0000000000017941 */ /* 0x000fea0003800200 */
.L_x_13:
[----:B------:R-:W-:-:S13]  /*09a0*/  ISETP.NE.AND P0, PT, R4, RZ, PT ;  /* 0x000000ff0400720c */ /* 0x000fda0003f05270 */
[----:B------:R-:W-:Y:S05]  /*09b0*/  @!P0 BRA `(.L_x_12) ;  /* 0x0000000000248947 */ /* 0x000fea0003800000 */
[----:B------:R-:W0:Y:S01]  /*09c0*/  LDC.64 R6, c[0x0][0x388] ;  /* 0x0000e200ff067b82 */ /* 0x000e220000000a00 */
[----:B------:R-:W-:-:S07]  /*09d0*/  IADD3 R4, PT, PT, -R4, RZ, RZ ;  /* 0x000000ff04047210 */ /* 0x000fce0007ffe1ff */
.L_x_22:
[----:B0-----:R-:W-:-:S06]  /*09e0*/  IMAD.WIDE R8, R3, 0x4, R6 ;  /* 0x0000000403087825 */ /* 0x001fcc00078e0206 */
[----:B------:R-:W2:Y:S01]  /*09f0*/  LDG.E R8, desc[UR6][R8.64] ;  /* 0x0000000608087981 */ /* 0x000ea2000c1e1900 */
[----:B------:R-:W-:Y:S01]  /*0a00*/  VIADD R4, R4, 0x1 ;  /* 0x0000000104047836 */ /* 0x000fe20000000000 */
[----:B------:R-:W-:-:S04]  /*0a10*/  IADD3 R3, PT, PT, R2, R3, RZ ;  /* 0x0000000302037210 */ /* 0x000fc80007ffe0ff */
[----:B------:R-:W-:Y:S01]  /*0a20*/  ISETP.NE.AND P0, PT, R4, RZ, PT ;  /* 0x000000ff0400720c */ /* 0x000fe20003f05270 */
[----:B--2---:R-:W-:-:S12]  /*0a30*/  IMAD.IADD R5, R8, 0x1, R5 ;  /* 0x0000000108057824 */ /* 0x004fd800078e0205 */
[----:B------:R-:W-:Y:S05]  /*0a40*/  @P0 BRA `(.L_x_22) ;  /* 0xfffffffc00e40947 */ /* 0x000fea000383ffff */
.L_x_12:
[----:B------:R-:W-:Y:S05]  /*0a50*/  BSYNC.RECONVERGENT B2 ;  /* 0x0000000000027941 */ /* 0x000fea0003800200 */
.L_x_11:
[----:B------:R-:W-:Y:S05]  /*0a60*/  WARPSYNC.ALL ;  /* 0x0000000000007948 */ /* 0x000fea0003800000 */
[----:B------:R-:W0:Y:S01]  /*0a70*/  S2R R0, SR_LANEID ;  /* 0x0000000000007919 */ /* 0x000e220000000000 */
[----:B------:R-:W1:Y:S08]  /*0a80*/  REDUX.SUM UR5, R5 ;  /* 0x00000000050573c4 */ /* 0x000e70000000c000 */
[----:B------:R-:W2:Y:S01]  /*0a90*/  LDC.64 R2, c[0x0][0x390] ;  /* 0x0000e400ff027b82 */ /* 0x000ea20000000a00 */
[----:B------:R-:W-:-:S02]  /*0aa0*/  VOTEU.ANY UR4, UPT, PT ;  /* 0x0000000000047886 */ /* 0x000fc400038e0100 */
[----:B------:R-:W-:Y:S01]  /*0ab0*/  UFLO.U32 UR4, UR4 ;  /* 0x00000004000472bd */ /* 0x000fe200080e0000 */
[----:B-1----:R-:W-:-:S05]  /*0ac0*/  MOV R7, UR5 ;  /* 0x0000000500077c02 */ /* 0x002fca0008000f00 */
[----:B0-----:R-:W-:-:S13]  /*0ad0*/  ISETP.EQ.U32.AND P0, PT, R0, UR4, PT ;  /* 0x0000000400007c0c */ /* 0x001fda000bf02070 */
[----:B--2---:R-:W-:Y:S01]  /*0ae0*/  @P0 REDG.E.ADD.STRONG.GPU desc[UR6][R2.64], R7 ;  /* 0x000000070200098e */ /* 0x004fe2000c12e106 */
[----:B------:R-:W-:Y:S05]  /*0af0*/  EXIT ;  /* 0x000000000000794d */ /* 0x000fea0003800000 */
.L_x_23:
        /* <DEDUP_REMOVED lines=16> */
.L_x_25:


//--------------------- .nv.shared.reserved.0     --------------------------
	.section	.nv.shared.reserved.0,"aw",@nobits
	.weak		__nv_reservedSMEM_offset_0_alias
	.size		__nv_reservedSMEM_offset_0_alias, 0, 64
	.other		__nv_reservedSMEM_offset_0_alias,@"STO_CUDA_RESERVED_SHARED STV_DEFAULT"
__nv_reservedSMEM_offset_0_alias:
	.zero		0
	.zero		64


//--------------------- .nv.constant0._Z13vector_fn_seqiPiS_ --------------------------
	.section	.nv.constant0._Z13vector_fn_seqiPiS_,"a",@progbits
	.sectionflags	@""
	.align	4
.nv.constant0._Z13vector_fn_seqiPiS_:
	.zero		920


//--------------------- .nv.constant0._Z9vector_fniPiS_ --------------------------
	.section	.nv.constant0._Z9vector_fniPiS_,"a",@progbits
	.sectionflags	@""
	.align	4
.nv.constant0._Z9vector_fniPiS_:
	.zero		920


//--------------------- SYMBOLS --------------------------

	.type		.nv.reservedSmem.offset0,@object
	.size		.nv.reservedSmem.offset0,0x4
